	.headerflags	@"EF_CUDA_TEXMODE_UNIFIED EF_CUDA_64BIT_ADDRESS EF_CUDA_SM86 EF_CUDA_VIRTUAL_SM(EF_CUDA_SM86)"
	.elftype	@"ET_EXEC"


//--------------------- .nv.info                  --------------------------
	.section	.nv.info,"",@"SHT_CUDA_INFO"
	.align	4


	//----- nvinfo : EIATTR_REGCOUNT
	.align		4
        /*0000*/ 	.byte	0x04, 0x2f
        /*0002*/ 	.short	(.L_1 - .L_0)
	.align		4
.L_0:
        /*0004*/ 	.word	index@(triton_mm)
        /*0008*/ 	.word	0x00000048


	//----- nvinfo : EIATTR_MAX_STACK_SIZE
	.align		4
.L_1:
        /*000c*/ 	.byte	0x04, 0x23
        /*000e*/ 	.short	(.L_3 - .L_2)
	.align		4
.L_2:
        /*0010*/ 	.word	index@(triton_mm)
        /*0014*/ 	.word	0x00000000


	//----- nvinfo : EIATTR_MIN_STACK_SIZE
	.align		4
.L_3:
        /*0018*/ 	.byte	0x04, 0x12
        /*001a*/ 	.short	(.L_5 - .L_4)
	.align		4
.L_4:
        /*001c*/ 	.word	index@(triton_mm)
        /*0020*/ 	.word	0x00000000


	//----- nvinfo : EIATTR_FRAME_SIZE
	.align		4
.L_5:
        /*0024*/ 	.byte	0x04, 0x11
        /*0026*/ 	.short	(.L_7 - .L_6)
	.align		4
.L_6:
        /*0028*/ 	.word	index@(triton_mm)
        /*002c*/ 	.word	0x00000000
.L_7:


//--------------------- .nv.info.triton_mm        --------------------------
	.section	.nv.info.triton_mm,"",@"SHT_CUDA_INFO"
	.align	4


	//----- nvinfo : EIATTR_CUDA_API_VERSION
	.align		4
        /*0000*/ 	.byte	0x04, 0x37
        /*0002*/ 	.short	(.L_9 - .L_8)
.L_8:
        /*0004*/ 	.word	0x0000007b


	//----- nvinfo : EIATTR_SW2861232_WAR
	.align		4
.L_9:
        /*0008*/ 	.byte	0x01, 0x35
	.zero		2


	//----- nvinfo : EIATTR_PARAM_CBANK
	.align		4
        /*000c*/ 	.byte	0x04, 0x0a
        /*000e*/ 	.short	(.L_11 - .L_10)
	.align		4
.L_10:
        /*0010*/ 	.word	index@(.nv.constant0.triton_mm)
        /*0014*/ 	.short	0x0160
        /*0016*/ 	.short	0x001c


	//----- nvinfo : EIATTR_CBANK_PARAM_SIZE
	.align		4
.L_11:
        /*0018*/ 	.byte	0x03, 0x19
        /*001a*/ 	.short	0x001c


	//----- nvinfo : EIATTR_KPARAM_INFO
	.align		4
        /*001c*/ 	.byte	0x04, 0x17
        /*001e*/ 	.short	(.L_13 - .L_12)
.L_12:
        /*0020*/ 	.word	0x00000000
        /*0024*/ 	.short	0x0003
        /*0026*/ 	.short	0x0018
        /*0028*/ 	.byte	0x00, 0xf0, 0x11, 0x00


	//----- nvinfo : EIATTR_KPARAM_INFO
	.align		4
.L_13:
        /*002c*/ 	.byte	0x04, 0x17
        /*002e*/ 	.short	(.L_15 - .L_14)
.L_14:
        /*0030*/ 	.word	0x00000000
        /*0034*/ 	.short	0x0002
        /*0036*/ 	.short	0x0010
        /*0038*/ 	.byte	0x00, 0xf0, 0x21, 0x00


	//----- nvinfo : EIATTR_KPARAM_INFO
	.align		4
.L_15:
        /*003c*/ 	.byte	0x04, 0x17
        /*003e*/ 	.short	(.L_17 - .L_16)
.L_16:
        /*0040*/ 	.word	0x00000000
        /*0044*/ 	.short	0x0001
        /*0046*/ 	.short	0x0008
        /*0048*/ 	.byte	0x00, 0xf0, 0x21, 0x00


	//----- nvinfo : EIATTR_KPARAM_INFO
	.align		4
.L_17:
        /*004c*/ 	.byte	0x04, 0x17
        /*004e*/ 	.short	(.L_19 - .L_18)
.L_18:
        /*0050*/ 	.word	0x00000000
        /*0054*/ 	.short	0x0000
        /*0056*/ 	.short	0x0000
        /*0058*/ 	.byte	0x00, 0xf0, 0x21, 0x00


	//----- nvinfo : EIATTR_MAXREG_COUNT
	.align		4
.L_19:
        /*005c*/ 	.byte	0x03, 0x1b
        /*005e*/ 	.short	0x00ff


	//----- nvinfo : EIATTR_EXIT_INSTR_OFFSETS
	.align		4
        /*0060*/ 	.byte	0x04, 0x1c
        /*0062*/ 	.short	(.L_21 - .L_20)


	//   ....[0]....
.L_20:
        /*0064*/ 	.word	0x00000030


	//   ....[1]....
        /*0068*/ 	.word	0x00001ee0


	//   ....[2]....
        /*006c*/ 	.word	0x00001f30


	//----- nvinfo : EIATTR_MAX_THREADS
	.align		4
.L_21:
        /*0070*/ 	.byte	0x04, 0x05
        /*0072*/ 	.short	(.L_23 - .L_22)
.L_22:
        /*0074*/ 	.word	0x00000040
        /*0078*/ 	.word	0x00000001
        /*007c*/ 	.word	0x00000001
.L_23:


//--------------------- .nv.rel.action            --------------------------
	.section	.nv.rel.action,"",@"SHT_CUDA_RELOCINFO"
	.align	8
	.sectionentsize	8
        /*0000*/ 	.byte	0x73, 0x00, 0x00, 0x00, 0x00, 0x00, 0x00, 0x00, 0x00, 0x00, 0x00, 0x11, 0x25, 0x00, 0x05, 0x36


//--------------------- .nv.constant0.triton_mm   --------------------------
	.section	.nv.constant0.triton_mm,"a",@progbits
	.align	4
.nv.constant0.triton_mm:
	.zero		380


//--------------------- .text.triton_mm           --------------------------
	.section	.text.triton_mm,"ax",@progbits
	.sectionflags	@"SHF_BARRIERS=1"
	.sectioninfo	@"SHI_REGISTERS=72"
	.align	128
        .global         triton_mm
        .type           triton_mm,@function
        .size           triton_mm,(.L_x_3 - triton_mm)
        .other          triton_mm,@"STO_CUDA_ENTRY STV_DEFAULT"
triton_mm:
.text.triton_mm:
[----:B------:R-:W-:-:S02]  /*0000*/  MOV R1, c[0x0][0x28] ;  /* 0x00000a0000017a02 */ /* 0x000fc40000000f00 */
[----:B------:R-:W-:-:S04]  /*0010*/  MOV R0, c[0x0][0x178] ;  /* 0x00005e0000007a02 */ /* 0x000fc80000000f00 */
[----:B------:R-:W-:-:S13]  /*0020*/  LOP3.LUT P0, RZ, R0, 0x1ffffff, RZ, 0xc0, !PT ;  /* 0x01ffffff00ff7812 */ /* 0x000fda000780c0ff */
[----:B------:R-:W-:Y:S05]  /*0030*/  @!P0 EXIT ;  /* 0x000000000000894d */ /* 0x000fea0003800000 */
[----:B------:R-:W0:Y:S01]  /*0040*/  S2R R9, SR_CTAID.X ;  /* 0x0000000000097919 */ /* 0x000e220000002500 */
[----:B------:R-:W-:Y:S01]  /*0050*/  IADD3 R0, R0, 0x1f, RZ ;  /* 0x0000001f00007810 */ /* 0x000fe20007ffe0ff */
[----:B------:R-:W-:Y:S01]  /*0060*/  CS2R R16, SRZ ;  /* 0x0000000000107805 */ /* 0x000fe2000001ff00 */
[----:B------:R-:W-:Y:S01]  /*0070*/  CS2R R18, SRZ ;  /* 0x0000000000127805 */ /* 0x000fe2000001ff00 */
[----:B------:R-:W-:Y:S01]  /*0080*/  CS2R R20, SRZ ;  /* 0x0000000000147805 */ /* 0x000fe2000001ff00 */
[----:B------:R-:W-:Y:S01]  /*0090*/  SHF.R.S32.HI R3, RZ, 0x1f, R0 ;  /* 0x0000001fff037819 */ /* 0x000fe20000011400 */
[----:B------:R-:W-:Y:S01]  /*00a0*/  CS2R R22, SRZ ;  /* 0x0000000000167805 */ /* 0x000fe2000001ff00 */
[----:B------:R-:W-:Y:S01]  /*00b0*/  CS2R R24, SRZ ;  /* 0x0000000000187805 */ /* 0x000fe2000001ff00 */
[----:B------:R-:W-:Y:S01]  /*00c0*/  CS2R R26, SRZ ;  /* 0x00000000001a7805 */ /* 0x000fe2000001ff00 */
[----:B------:R-:W-:Y:S01]  /*00d0*/  LEA.HI R3, R3, R0, RZ, 0x5 ;  /* 0x0000000003037211 */ /* 0x000fe200078f28ff */
[----:B------:R-:W-:Y:S01]  /*00e0*/  ULDC.64 UR4, c[0x0][0x118] ;  /* 0x0000460000047ab9 */ /* 0x000fe20000000a00 */
[----:B0-----:R-:W-:-:S02]  /*00f0*/  SHF.R.S32.HI R2, RZ, 0x1f, R9 ;  /* 0x0000001fff027819 */ /* 0x001fc40000011409 */
[----:B------:R-:W-:Y:S02]  /*0100*/  ISETP.GE.AND P1, PT, R9, RZ, PT ;  /* 0x000000ff0900720c */ /* 0x000fe40003f26270 */
[----:B------:R-:W-:-:S04]  /*0110*/  LEA.HI R5, R2, R9, RZ, 0x5 ;  /* 0x0000000902057211 */ /* 0x000fc800078f28ff */
[----:B------:R-:W-:Y:S02]  /*0120*/  SHF.R.S32.HI R2, RZ, 0x5, R5 ;  /* 0x00000005ff027819 */ /* 0x000fe40000011405 */
[----:B------:R-:W-:Y:S02]  /*0130*/  LOP3.LUT R5, R5, 0xffffffe0, RZ, 0xc0, !PT ;  /* 0xffffffe005057812 */ /* 0x000fe400078ec0ff */
[----:B------:R-:W-:-:S04]  /*0140*/  SHF.L.U32 R0, R2, 0x3, RZ ;  /* 0x0000000302007819 */ /* 0x000fc800000006ff */
[----:B------:R-:W-:-:S04]  /*0150*/  LEA.HI.SX32 R3, R3, -R0, 0x1b ;  /* 0x8000000003037211 */ /* 0x000fc800078fdaff */
[----:B------:R-:W-:-:S04]  /*0160*/  IMNMX R8, R3, 0x8, PT ;  /* 0x0000000803087817 */ /* 0x000fc80003800200 */
[-C--:B------:R-:W-:Y:S02]  /*0170*/  IABS R13, R8.reuse ;  /* 0x00000008000d7213 */ /* 0x080fe40000000000 */
[----:B------:R-:W-:Y:S02]  /*0180*/  IABS R10, R8 ;  /* 0x00000008000a7213 */ /* 0x000fe40000000000 */
[----:B------:R-:W0:Y:S02]  /*0190*/  I2F.RP R4, R13 ;  /* 0x0000000d00047306 */ /* 0x000e240000209400 */
[----:B------:R-:W-:-:S06]  /*01a0*/  IADD3 R11, RZ, -R10, RZ ;  /* 0x8000000aff0b7210 */ /* 0x000fcc0007ffe0ff */
[----:B0-----:R-:W0:Y:S02]  /*01b0*/  MUFU.RCP R4, R4 ;  /* 0x0000000400047308 */ /* 0x001e240000001000 */
[----:B0-----:R-:W-:-:S06]  /*01c0*/  IADD3 R2, R4, 0xffffffe, RZ ;  /* 0x0ffffffe04027810 */ /* 0x001fcc0007ffe0ff */
[----:B------:R0:W1:Y:S02]  /*01d0*/  F2I.FTZ.U32.TRUNC.NTZ R3, R2 ;  /* 0x0000000200037305 */ /* 0x000064000021f000 */
[----:B0-----:R-:W-:Y:S02]  /*01e0*/  MOV R2, RZ ;  /* 0x000000ff00027202 */ /* 0x001fe40000000f00 */
[----:B-1----:R-:W-:-:S05]  /*01f0*/  IADD3 R6, RZ, -R3, RZ ;  /* 0x80000003ff067210 */ /* 0x002fca0007ffe0ff */
[----:B------:R-:W-:Y:S01]  /*0200*/  IMAD R7, R6, R13, RZ ;  /* 0x0000000d06077224 */ /* 0x000fe200078e02ff */
[-C--:B------:R-:W-:Y:S02]  /*0210*/  IABS R6, R9.reuse ;  /* 0x0000000900067213 */ /* 0x080fe40000000000 */
[----:B------:R-:W-:Y:S01]  /*0220*/  IADD3 R9, -R5, R9, RZ ;  /* 0x0000000905097210 */ /* 0x000fe20007ffe1ff */
[----:B------:R-:W-:Y:S01]  /*0230*/  IMAD.HI.U32 R3, R3, R7, R2 ;  /* 0x0000000703037227 */ /* 0x000fe200078e0002 */
[----:B------:R-:W-:Y:S02]  /*0240*/  IABS R2, c[0x0][0x178] ;  /* 0x00005e0000027a13 */ /* 0x000fe40000000000 */
[----:B------:R-:W-:Y:S02]  /*0250*/  IABS R12, R9 ;  /* 0x00000009000c7213 */ /* 0x000fe40000000000 */
[----:B------:R-:W0:Y:S01]  /*0260*/  I2F.RP R10, R2 ;  /* 0x00000002000a7306 */ /* 0x000e220000209400 */
[----:B------:R-:W-:Y:S01]  /*0270*/  IMAD.HI.U32 R4, R3, R6, RZ ;  /* 0x0000000603047227 */ /* 0x000fe200078e00ff */
[----:B------:R-:W-:-:S03]  /*0280*/  LOP3.LUT R5, RZ, R8, RZ, 0x33, !PT ;  /* 0x00000008ff057212 */ /* 0x000fc600078e33ff */
[----:B------:R-:W-:Y:S02]  /*0290*/  IMAD R6, R4, R11, R6 ;  /* 0x0000000b04067224 */ /* 0x000fe400078e0206 */
[----:B------:R-:W1:Y:S03]  /*02a0*/  S2R R4, SR_TID.X ;  /* 0x0000000000047919 */ /* 0x000e660000002100 */
[----:B------:R-:W-:Y:S01]  /*02b0*/  ISETP.GT.U32.AND P0, PT, R13, R6, PT ;  /* 0x000000060d00720c */ /* 0x000fe20003f04070 */
[----:B0-----:R-:W0:-:S12]  /*02c0*/  MUFU.RCP R10, R10 ;  /* 0x0000000a000a7308 */ /* 0x001e180000001000 */
[----:B------:R-:W-:-:S04]  /*02d0*/  @!P0 IADD3 R6, R6, -R13, RZ ;  /* 0x8000000d06068210 */ /* 0x000fc80007ffe0ff */
[----:B------:R-:W-:Y:S02]  /*02e0*/  ISETP.GT.U32.AND P0, PT, R13, R6, PT ;  /* 0x000000060d00720c */ /* 0x000fe40003f04070 */
[----:B-1----:R-:W-:Y:S02]  /*02f0*/  SHF.R.U32.HI R63, RZ, 0x2, R4 ;  /* 0x00000002ff3f7819 */ /* 0x002fe40000011604 */
[----:B0-----:R-:W-:Y:S01]  /*0300*/  IADD3 R7, R10, 0xffffffe, RZ ;  /* 0x0ffffffe0a077810 */ /* 0x001fe20007ffe0ff */
[----:B------:R-:W-:Y:S01]  /*0310*/  IMAD.HI.U32 R10, R3, R12, RZ ;  /* 0x0000000c030a7227 */ /* 0x000fe200078e00ff */
[----:B------:R-:W-:Y:S02]  /*0320*/  SGXT.U32 R63, R63, 0x4 ;  /* 0x000000043f3f781a */ /* 0x000fe40000000000 */
[----:B------:R-:W-:Y:S01]  /*0330*/  SHF.L.U32 R61, R4, 0x5, RZ ;  /* 0x00000005043d7819 */ /* 0x000fe200000006ff */
[----:B------:R-:W-:Y:S01]  /*0340*/  IMAD R11, R10, R11, R12 ;  /* 0x0000000b0a0b7224 */ /* 0x000fe200078e020c */
[----:B------:R-:W0:Y:S03]  /*0350*/  F2I.FTZ.U32.TRUNC.NTZ R7, R7 ;  /* 0x0000000700077305 */ /* 0x000e26000021f000 */
[----:B------:R-:W-:-:S02]  /*0360*/  @!P0 IADD3 R6, R6, -R13, RZ ;  /* 0x8000000d06068210 */ /* 0x000fc40007ffe0ff */
[----:B------:R-:W-:Y:S02]  /*0370*/  ISETP.NE.AND P0, PT, R8, RZ, PT ;  /* 0x000000ff0800720c */ /* 0x000fe40003f05270 */
[----:B------:R-:W-:Y:S02]  /*0380*/  @!P1 IADD3 R6, -R6, RZ, RZ ;  /* 0x000000ff06069210 */ /* 0x000fe40007ffe1ff */
[----:B------:R-:W-:Y:S02]  /*0390*/  ISETP.GT.U32.AND P3, PT, R13, R11, PT ;  /* 0x0000000b0d00720c */ /* 0x000fe40003f64070 */
[----:B------:R-:W-:Y:S02]  /*03a0*/  SEL R3, R5, R6, !P0 ;  /* 0x0000000605037207 */ /* 0x000fe40004000000 */
[----:B------:R-:W-:Y:S02]  /*03b0*/  MOV R6, RZ ;  /* 0x000000ff00067202 */ /* 0x000fe40000000f00 */
[----:B------:R-:W-:-:S02]  /*03c0*/  IADD3 R3, R0, R3, RZ ;  /* 0x0000000300037210 */ /* 0x000fc40007ffe0ff */
[----:B------:R-:W-:Y:S02]  /*03d0*/  LOP3.LUT R8, R9, R8, RZ, 0x3c, !PT ;  /* 0x0000000809087212 */ /* 0x000fe400078e3cff */
[----:B------:R-:W-:Y:S02]  /*03e0*/  SHF.L.U32 R3, R3, 0x5, RZ ;  /* 0x0000000503037819 */ /* 0x000fe400000006ff */
[----:B0-----:R-:W-:Y:S02]  /*03f0*/  IADD3 R15, RZ, -R7, RZ ;  /* 0x80000007ff0f7210 */ /* 0x001fe40007ffe0ff */
[C---:B------:R-:W-:Y:S02]  /*0400*/  LOP3.LUT R12, R3.reuse, R63, RZ, 0xfc, !PT ;  /* 0x0000003f030c7212 */ /* 0x040fe400078efcff */
[----:B------:R-:W-:Y:S01]  /*0410*/  LOP3.LUT R14, R3, 0x10, R63, 0xfe, !PT ;  /* 0x00000010030e7812 */ /* 0x000fe200078efe3f */
[----:B------:R-:W-:Y:S01]  /*0420*/  IMAD R15, R15, R2, RZ ;  /* 0x000000020f0f7224 */ /* 0x000fe200078e02ff */
[----:B------:R-:W-:-:S02]  /*0430*/  IABS R0, R12 ;  /* 0x0000000c00007213 */ /* 0x000fc40000000000 */
[----:B------:R-:W-:Y:S01]  /*0440*/  @!P3 IADD3 R11, R11, -R13, RZ ;  /* 0x8000000d0b0bb210 */ /* 0x000fe20007ffe0ff */
[----:B------:R-:W-:Y:S01]  /*0450*/  IMAD.HI.U32 R6, R7, R15, R6 ;  /* 0x0000000f07067227 */ /* 0x000fe200078e0006 */
[----:B------:R-:W-:Y:S02]  /*0460*/  MOV R7, R0 ;  /* 0x0000000000077202 */ /* 0x000fe40000000f00 */
[----:B------:R-:W-:Y:S02]  /*0470*/  IABS R15, R14 ;  /* 0x0000000e000f7213 */ /* 0x000fe40000000000 */
[----:B------:R-:W-:Y:S01]  /*0480*/  ISETP.GE.U32.AND P2, PT, R11, R13, PT ;  /* 0x0000000d0b00720c */ /* 0x000fe20003f46070 */
[----:B------:R-:W-:Y:S01]  /*0490*/  IMAD.HI.U32 R0, R6, R7, RZ ;  /* 0x0000000706007227 */ /* 0x000fe200078e00ff */
[----:B------:R-:W-:Y:S02]  /*04a0*/  @!P3 IADD3 R10, R10, 0x1, RZ ;  /* 0x000000010a0ab810 */ /* 0x000fe40007ffe0ff */
[----:B------:R-:W-:Y:S01]  /*04b0*/  ISETP.GE.AND P1, PT, R8, RZ, PT ;  /* 0x000000ff0800720c */ /* 0x000fe20003f26270 */
[----:B------:R-:W-:Y:S01]  /*04c0*/  IMAD.HI.U32 R6, R6, R15, RZ ;  /* 0x0000000f06067227 */ /* 0x000fe200078e00ff */
[----:B------:R-:W-:-:S02]  /*04d0*/  IADD3 R0, -R0, RZ, RZ ;  /* 0x000000ff00007210 */ /* 0x000fc40007ffe1ff */
[----:B------:R-:W-:Y:S02]  /*04e0*/  LOP3.LUT R62, R63, 0x10, RZ, 0xfc, !PT ;  /* 0x000000103f3e7812 */ /* 0x000fe400078efcff */
[----:B------:R-:W-:Y:S01]  /*04f0*/  IADD3 R6, -R6, RZ, RZ ;  /* 0x000000ff06067210 */ /* 0x000fe20007ffe1ff */
[----:B------:R-:W-:Y:S01]  /*0500*/  IMAD R7, R2, R0, R7 ;  /* 0x0000000002077224 */ /* 0x000fe200078e0207 */
[----:B------:R-:W-:Y:S02]  /*0510*/  SHF.L.U32 R0, R4, 0x2, RZ ;  /* 0x0000000204007819 */ /* 0x000fe400000006ff */
[----:B------:R-:W-:Y:S01]  /*0520*/  @P2 IADD3 R10, R10, 0x1, RZ ;  /* 0x000000010a0a2810 */ /* 0x000fe20007ffe0ff */
[C---:B------:R-:W-:Y:S01]  /*0530*/  IMAD R9, R2.reuse, R6, R15 ;  /* 0x0000000602097224 */ /* 0x040fe200078e020f */
[----:B------:R-:W-:Y:S02]  /*0540*/  ISETP.GT.U32.AND P2, PT, R2, R7, PT ;  /* 0x000000070200720c */ /* 0x000fe40003f44070 */
[----:B------:R-:W-:-:S02]  /*0550*/  @!P1 IADD3 R10, -R10, RZ, RZ ;  /* 0x000000ff0a0a9210 */ /* 0x000fc40007ffe1ff */
[----:B------:R-:W-:Y:S02]  /*0560*/  ISETP.GT.U32.AND P3, PT, R2, R9, PT ;  /* 0x000000090200720c */ /* 0x000fe40003f64070 */
[----:B------:R-:W-:Y:S02]  /*0570*/  SEL R10, R5, R10, !P0 ;  /* 0x0000000a050a7207 */ /* 0x000fe40004000000 */
[----:B------:R-:W-:Y:S02]  /*0580*/  LOP3.LUT R5, R0, 0xc, RZ, 0xc0, !PT ;  /* 0x0000000c00057812 */ /* 0x000fe400078ec0ff */
[----:B------:R-:W-:Y:S02]  /*0590*/  ISETP.GE.AND P0, PT, R12, RZ, PT ;  /* 0x000000ff0c00720c */ /* 0x000fe40003f06270 */
[----:B------:R-:W-:Y:S02]  /*05a0*/  SHF.R.S32.HI R6, RZ, 0x1a, R10 ;  /* 0x0000001aff067819 */ /* 0x000fe4000001140a */
[----:B------:R-:W-:-:S02]  /*05b0*/  @!P2 IADD3 R7, R7, -R2, RZ ;  /* 0x800000020707a210 */ /* 0x000fc40007ffe0ff */
[----:B------:R-:W-:Y:S02]  /*05c0*/  SHF.L.U32 R0, R10, 0x5, RZ ;  /* 0x000000050a007819 */ /* 0x000fe400000006ff */
[----:B------:R-:W-:Y:S02]  /*05d0*/  @!P3 IADD3 R9, R9, -R2, RZ ;  /* 0x800000020909b210 */ /* 0x000fe40007ffe0ff */
[C---:B------:R-:W-:Y:S02]  /*05e0*/  ISETP.GT.U32.AND P1, PT, R2.reuse, R7, PT ;  /* 0x000000070200720c */ /* 0x040fe40003f24070 */
[----:B------:R-:W-:Y:S02]  /*05f0*/  ISETP.GT.U32.AND P2, PT, R2, R9, PT ;  /* 0x000000090200720c */ /* 0x000fe40003f44070 */
[----:B------:R-:W-:Y:S02]  /*0600*/  ISETP.GE.AND P3, PT, R14, RZ, PT ;  /* 0x000000ff0e00720c */ /* 0x000fe40003f66270 */
[----:B------:R-:W-:Y:S01]  /*0610*/  SGXT R6, R6, 0x1 ;  /* 0x000000010606781a */ /* 0x000fe20000000200 */
[----:B------:R-:W-:Y:S01]  /*0620*/  CS2R R14, SRZ ;  /* 0x00000000000e7805 */ /* 0x000fe2000001ff00 */
[----:B------:R-:W-:-:S02]  /*0630*/  LOP3.LUT R11, R0, R63, RZ, 0xfc, !PT ;  /* 0x0000003f000b7212 */ /* 0x000fc400078efcff */
[----:B------:R-:W-:Y:S02]  /*0640*/  LOP3.LUT R13, R0, 0x10, R63, 0xfe, !PT ;  /* 0x00000010000d7812 */ /* 0x000fe400078efe3f */
[C---:B------:R-:W-:Y:S02]  /*0650*/  LEA.HI R8, R6.reuse, R11, RZ, 0x7 ;  /* 0x0000000b06087211 */ /* 0x040fe400078f38ff */
[----:B------:R-:W-:Y:S02]  /*0660*/  LEA.HI R6, R6, R13, RZ, 0x7 ;  /* 0x0000000d06067211 */ /* 0x000fe400078f38ff */
[-C--:B------:R-:W-:Y:S02]  /*0670*/  @!P1 IADD3 R7, R7, -R2.reuse, RZ ;  /* 0x8000000207079210 */ /* 0x080fe40007ffe0ff */
[----:B------:R-:W-:Y:S02]  /*0680*/  @!P2 IADD3 R9, R9, -R2, RZ ;  /* 0x800000020909a210 */ /* 0x000fe40007ffe0ff */
[----:B------:R-:W-:-:S02]  /*0690*/  SHF.L.U32 R10, R5, 0x2, RZ ;  /* 0x00000002050a7819 */ /* 0x000fc400000006ff */
[----:B------:R-:W-:Y:S02]  /*06a0*/  LOP3.LUT R8, R8, 0xffff80, RZ, 0xc0, !PT ;  /* 0x00ffff8008087812 */ /* 0x000fe400078ec0ff */
[----:B------:R-:W-:Y:S02]  /*06b0*/  LOP3.LUT R6, R6, 0xffff80, RZ, 0xc0, !PT ;  /* 0x00ffff8006067812 */ /* 0x000fe400078ec0ff */
[----:B------:R-:W-:Y:S02]  /*06c0*/  ISETP.NE.AND P1, PT, RZ, c[0x0][0x178], PT ;  /* 0x00005e00ff007a0c */ /* 0x000fe40003f25270 */
[----:B------:R-:W-:Y:S02]  /*06d0*/  LOP3.LUT R2, RZ, c[0x0][0x178], RZ, 0x33, !PT ;  /* 0x00005e00ff027a12 */ /* 0x000fe400078e33ff */
[----:B------:R-:W-:Y:S02]  /*06e0*/  @!P0 IADD3 R7, -R7, RZ, RZ ;  /* 0x000000ff07078210 */ /* 0x000fe40007ffe1ff */
[----:B------:R-:W-:-:S02]  /*06f0*/  @!P3 IADD3 R9, -R9, RZ, RZ ;  /* 0x000000ff0909b210 */ /* 0x000fc40007ffe1ff */
[-C--:B------:R-:W-:Y:S02]  /*0700*/  LEA R63, R63, R10.reuse, 0x6 ;  /* 0x0000000a3f3f7211 */ /* 0x080fe400078e30ff */
[----:B------:R-:W-:Y:S02]  /*0710*/  LEA R62, R62, R10, 0x6 ;  /* 0x0000000a3e3e7211 */ /* 0x000fe400078e30ff */
[----:B------:R-:W-:Y:S02]  /*0720*/  IADD3 R8, R11, -R8, RZ ;  /* 0x800000080b087210 */ /* 0x000fe40007ffe0ff */
[----:B------:R-:W-:Y:S02]  /*0730*/  IADD3 R10, R13, -R6, RZ ;  /* 0x800000060d0a7210 */ /* 0x000fe40007ffe0ff */
[C---:B------:R-:W-:Y:S02]  /*0740*/  SEL R52, R2.reuse, R7, !P1 ;  /* 0x0000000702347207 */ /* 0x040fe40004800000 */
[----:B------:R-:W-:-:S02]  /*0750*/  SEL R6, R2, R9, !P1 ;  /* 0x0000000902067207 */ /* 0x000fc40004800000 */
[----:B------:R-:W-:Y:S02]  /*0760*/  MOV R11, 0x4 ;  /* 0x00000004000b7802 */ /* 0x000fe40000000f00 */
[-C--:B------:R-:W-:Y:S02]  /*0770*/  LEA R8, R8, R5.reuse, 0x8 ;  /* 0x0000000508087211 */ /* 0x080fe400078e40ff */
[-C--:B------:R-:W-:Y:S02]  /*0780*/  LEA R10, R10, R5.reuse, 0x8 ;  /* 0x000000050a0a7211 */ /* 0x080fe400078e40ff */
[----:B------:R-:W-:Y:S01]  /*0790*/  LEA R52, R52, R5, 0x8 ;  /* 0x0000000534347211 */ /* 0x000fe200078e40ff */
[----:B------:R-:W-:Y:S01]  /*07a0*/  IMAD.WIDE R54, R8, R11, c[0x0][0x168] ;  /* 0x00005a0008367625 */ /* 0x000fe200078e020b */
[----:B------:R-:W-:Y:S02]  /*07b0*/  SHF.R.U32.HI R12, RZ, 0x3, R4 ;  /* 0x00000003ff0c7819 */ /* 0x000fe40000011604 */
[----:B------:R-:W-:Y:S01]  /*07c0*/  LEA R6, R6, R5, 0x8 ;  /* 0x0000000506067211 */ /* 0x000fe200078e40ff */
[----:B------:R-:W-:Y:S01]  /*07d0*/  IMAD.WIDE R58, R10, R11, c[0x0][0x168] ;  /* 0x00005a000a3a7625 */ /* 0x000fe200078e020b */
[----:B------:R-:W-:-:S02]  /*07e0*/  SGXT.U32 R2, R12, 0x3 ;  /* 0x000000030c02781a */ /* 0x000fc40000000000 */
[----:B------:R-:W-:Y:S01]  /*07f0*/  SHF.L.U32 R60, R4, 0x8, RZ ;  /* 0x00000008043c7819 */ /* 0x000fe200000006ff */
[-C--:B------:R-:W-:Y:S01]  /*0800*/  IMAD.WIDE R52, R52, R11.reuse, c[0x0][0x160] ;  /* 0x0000580034347625 */ /* 0x080fe200078e020b */
[----:B------:R-:W-:Y:S01]  /*0810*/  LOP3.LUT R2, R3, R2, RZ, 0xfc, !PT ;  /* 0x0000000203027212 */ /* 0x000fe200078efcff */
[----:B------:R-:W-:Y:S01]  /*0820*/  CS2R R12, SRZ ;  /* 0x00000000000c7805 */ /* 0x000fe2000001ff00 */
[----:B------:R-:W-:Y:S01]  /*0830*/  MOV R56, R54 ;  /* 0x0000003600387202 */ /* 0x000fe20000000f00 */
[----:B------:R-:W-:Y:S01]  /*0840*/  IMAD.WIDE R6, R6, R11, c[0x0][0x160] ;  /* 0x0000580006067625 */ /* 0x000fe200078e020b */
[----:B------:R-:W-:Y:S02]  /*0850*/  MOV R57, R59 ;  /* 0x0000003b00397202 */ /* 0x000fe40000000f00 */
[----:B------:R-:W-:Y:S02]  /*0860*/  MOV R3, R53 ;  /* 0x0000003500037202 */ /* 0x000fe40000000f00 */
[----:B------:R-:W-:-:S02]  /*0870*/  MOV R54, R6 ;  /* 0x0000000600367202 */ /* 0x000fc40000000f00 */
[----:B------:R-:W-:Y:S02]  /*0880*/  MOV R53, R7 ;  /* 0x0000000700357202 */ /* 0x000fe40000000f00 */
[----:B------:R-:W-:Y:S02]  /*0890*/  MOV R59, 0xfffffff0 ;  /* 0xfffffff0003b7802 */ /* 0x000fe40000000f00 */
[----:B------:R-:W-:Y:S02]  /*08a0*/  LOP3.LUT R61, R61, 0x1f00, RZ, 0xc0, !PT ;  /* 0x00001f003d3d7812 */ /* 0x000fe400078ec0ff */
[----:B------:R-:W-:-:S02]  /*08b0*/  LOP3.LUT R60, R60, 0x700, RZ, 0xc0, !PT ;  /* 0x000007003c3c7812 */ /* 0x000fc400078ec0ff */
.L_x_1:
[----:B------:R-:W-:Y:S02]  /*08c0*/  MOV R4, R52 ;  /* 0x0000003400047202 */ /* 0x000fe40000000f00 */
[----:B------:R-:W-:Y:S02]  /*08d0*/  MOV R5, R3 ;  /* 0x0000000300057202 */ /* 0x000fe40000000f00 */
[----:B------:R-:W-:-:S02]  /*08e0*/  MOV R36, R54 ;  /* 0x0000003600247202 */ /* 0x000fc40000000f00 */
[----:B------:R-:W-:Y:S02]  /*08f0*/  MOV R37, R53 ;  /* 0x0000003500257202 */ /* 0x000fe40000000f00 */
[----:B------:R-:W-:Y:S01]  /*0900*/  MOV R40, R56 ;  /* 0x0000003800287202 */ /* 0x000fe20000000f00 */
[----:B------:R-:W2:Y:S01]  /*0910*/  LDG.E.128 R4, [R4.64] ;  /* 0x0000000404047981 */ /* 0x000ea2000c1e1d00 */
[----:B------:R-:W-:Y:S02]  /*0920*/  MOV R41, R55 ;  /* 0x0000003700297202 */ /* 0x000fe40000000f00 */
[----:B------:R-:W-:Y:S01]  /*0930*/  MOV R32, R58 ;  /* 0x0000003a00207202 */ /* 0x000fe20000000f00 */
[----:B------:R-:W3:Y:S01]  /*0940*/  LDG.E.128 R8, [R36.64] ;  /* 0x0000000424087981 */ /* 0x000ee2000c1e1d00 */
[----:B------:R-:W-:-:S03]  /*0950*/  MOV R33, R57 ;  /* 0x0000003900217202 */ /* 0x000fc60000000f00 */
[----:B------:R-:W-:Y:S06]  /*0960*/  BAR.SYNC 0x0 ;  /* 0x0000000000007b1d */ /* 0x000fec0000000000 */
[----:B------:R-:W4:Y:S04]  /*0970*/  LDG.E.128 R28, [R40.64] ;  /* 0x00000004281c7981 */ /* 0x000f28000c1e1d00 */
[----:B------:R-:W5:Y:S04]  /*0980*/  LDG.E.128 R32, [R32.64] ;  /* 0x0000000420207981 */ /* 0x000f68000c1e1d00 */
[----:B--2---:R-:W-:Y:S04]  /*0990*/  STS.128 [R63], R4 ;  /* 0x000000043f007388 */ /* 0x004fe80000000c00 */
[----:B---3--:R-:W-:Y:S04]  /*09a0*/  STS.128 [R62], R8 ;  /* 0x000000083e007388 */ /* 0x008fe80000000c00 */
[----:B----4-:R-:W-:Y:S04]  /*09b0*/  STS.128 [R63+0x800], R28 ;  /* 0x0008001c3f007388 */ /* 0x010fe80000000c00 */
[----:B-----5:R-:W-:Y:S04]  /*09c0*/  STS.128 [R62+0x800], R32 ;  /* 0x000800203e007388 */ /* 0x020fe80000000c00 */
[----:B------:R-:W-:Y:S06]  /*09d0*/  BAR.SYNC 0x0 ;  /* 0x0000000000007b1d */ /* 0x000fec0000000000 */
[----:B------:R-:W-:Y:S04]  /*09e0*/  LDS.128 R28, [R61] ;  /* 0x000000003d1c7984 */ /* 0x000fe80000000c00 */
[----:B------:R-:W0:Y:S04]  /*09f0*/  LDS.128 R8, [R60+0x840] ;  /* 0x000840003c087984 */ /* 0x000e280000000c00 */
[----:B------:R-:W1:Y:S04]  /*0a00*/  LDS.128 R36, [R60+0x880] ;  /* 0x000880003c247984 */ /* 0x000e680000000c00 */
[----:B------:R-:W2:Y:S04]  /*0a10*/  LDS.128 R4, [R60+0x800] ;  /* 0x000800003c047984 */ /* 0x000ea80000000c00 */
[----:B------:R-:W3:Y:S04]  /*0a20*/  LDS.128 R40, [R60+0x8c0] ;  /* 0x0008c0003c287984 */ /* 0x000ee80000000c00 */
[----:B------:R-:W4:Y:S01]  /*0a30*/  LDS.128 R44, [R61+0x40] ;  /* 0x000040003d2c7984 */ /* 0x000f220000000c00 */
[C---:B0-----:R-:W-:Y:S01]  /*0a40*/  FFMA R48, R28.reuse, R8, R25 ;  /* 0x000000081c307223 */ /* 0x041fe20000000019 */
[C---:B-1----:R-:W-:Y:S01]  /*0a50*/  FFMA R26, R28.reuse, R36, R26 ;  /* 0x000000241c1a7223 */ /* 0x042fe2000000001a */
[C---:B--2---:R-:W-:Y:S01]  /*0a60*/  FFMA R24, R28.reuse, R4, R24 ;  /* 0x000000041c187223 */ /* 0x044fe20000000018 */
[----:B---3--:R-:W-:Y:S01]  /*0a70*/  FFMA R28, R28, R40, R27 ;  /* 0x000000281c1c7223 */ /* 0x008fe2000000001b */
[----:B------:R-:W-:-:S02]  /*0a80*/  FFMA R27, R29, R9, R48 ;  /* 0x000000091d1b7223 */ /* 0x000fc40000000030 */
[C---:B------:R-:W-:Y:S01]  /*0a90*/  FFMA R33, R29.reuse, R5, R24 ;  /* 0x000000051d217223 */ /* 0x040fe20000000018 */
[----:B------:R-:W0:Y:S01]  /*0aa0*/  LDS.128 R48, [R61+0x80] ;  /* 0x000080003d307984 */ /* 0x000e220000000c00 */
[----:B------:R-:W-:Y:S01]  /*0ab0*/  FFMA R24, R30, R10, R27 ;  /* 0x0000000a1e187223 */ /* 0x000fe2000000001b */
[C---:B------:R-:W-:Y:S01]  /*0ac0*/  FFMA R25, R29.reuse, R37, R26 ;  /* 0x000000251d197223 */ /* 0x040fe2000000001a */
[----:B------:R-:W-:Y:S01]  /*0ad0*/  FFMA R29, R29, R41, R28 ;  /* 0x000000291d1d7223 */ /* 0x000fe2000000001c */
[C---:B----4-:R-:W-:Y:S01]  /*0ae0*/  FFMA R28, R44.reuse, R8, R13 ;  /* 0x000000082c1c7223 */ /* 0x050fe2000000000d */
[----:B------:R-:W-:Y:S01]  /*0af0*/  FFMA R65, R31, R11, R24 ;  /* 0x0000000b1f417223 */ /* 0x000fe20000000018 */
[C---:B------:R-:W-:Y:S01]  /*0b00*/  FFMA R24, R44.reuse, R4, R12 ;  /* 0x000000042c187223 */ /* 0x040fe2000000000c */
[C---:B------:R-:W-:Y:S01]  /*0b10*/  FFMA R26, R44.reuse, R36, R14 ;  /* 0x000000242c1a7223 */ /* 0x040fe2000000000e */
[----:B------:R-:W-:Y:S02]  /*0b20*/  FFMA R44, R44, R40, R15 ;  /* 0x000000282c2c7223 */ /* 0x000fe4000000000f */
[----:B------:R-:W1:Y:S01]  /*0b30*/  LDS.128 R12, [R61+0xc0] ;  /* 0x0000c0003d0c7984 */ /* 0x000e620000000c00 */
[C---:B------:R-:W-:Y:S01]  /*0b40*/  FFMA R66, R30.reuse, R38, R25 ;  /* 0x000000261e427223 */ /* 0x040fe20000000019 */
[C---:B------:R-:W-:Y:S01]  /*0b50*/  FFMA R64, R30.reuse, R6, R33 ;  /* 0x000000061e407223 */ /* 0x040fe20000000021 */
[----:B------:R-:W-:Y:S01]  /*0b60*/  FFMA R30, R30, R42, R29 ;  /* 0x0000002a1e1e7223 */ /* 0x000fe2000000001d */
[----:B------:R-:W-:Y:S01]  /*0b70*/  FFMA R29, R45, R9, R28 ;  /* 0x000000092d1d7223 */ /* 0x000fe2000000001c */
[C---:B------:R-:W-:Y:S01]  /*0b80*/  FFMA R66, R31.reuse, R39, R66 ;  /* 0x000000271f427223 */ /* 0x040fe20000000042 */
[C---:B------:R-:W-:Y:S01]  /*0b90*/  FFMA R64, R31.reuse, R7, R64 ;  /* 0x000000071f407223 */ /* 0x040fe20000000040 */
[----:B------:R-:W-:Y:S01]  /*0ba0*/  FFMA R67, R31, R43, R30 ;  /* 0x0000002b1f437223 */ /* 0x000fe2000000001e */
[C---:B------:R-:W-:Y:S01]  /*0bb0*/  FFMA R31, R45.reuse, R5, R24 ;  /* 0x000000052d1f7223 */ /* 0x040fe20000000018 */
[C---:B------:R-:W-:Y:S01]  /*0bc0*/  FFMA R27, R45.reuse, R37, R26 ;  /* 0x000000252d1b7223 */ /* 0x040fe2000000001a */
[----:B------:R-:W-:Y:S01]  /*0bd0*/  FFMA R25, R45, R41, R44 ;  /* 0x000000292d197223 */ /* 0x000fe2000000002c */
[C---:B------:R-:W-:Y:S01]  /*0be0*/  FFMA R45, R46.reuse, R10, R29 ;  /* 0x0000000a2e2d7223 */ /* 0x040fe2000000001d */
[C---:B------:R-:W-:Y:S01]  /*0bf0*/  FFMA R68, R46.reuse, R6, R31 ;  /* 0x000000062e447223 */ /* 0x040fe2000000001f */
[C---:B------:R-:W-:Y:S01]  /*0c00*/  FFMA R44, R46.reuse, R38, R27 ;  /* 0x000000262e2c7223 */ /* 0x040fe2000000001b */
[----:B------:R-:W-:Y:S01]  /*0c10*/  FFMA R46, R46, R42, R25 ;  /* 0x0000002a2e2e7223 */ /* 0x000fe20000000019 */
[----:B------:R-:W-:Y:S04]  /*0c20*/  LDS.128 R32, [R61+0x10] ;  /* 0x000010003d207984 */ /* 0x000fe80000000c00 */
[----:B------:R-:W2:Y:S01]  /*0c30*/  LDS.128 R28, [R60+0x850] ;  /* 0x000850003c1c7984 */ /* 0x000ea20000000c00 */
[C---:B0-----:R-:W-:Y:S01]  /*0c40*/  FFMA R24, R48.reuse, R8, R21 ;  /* 0x0000000830187223 */ /* 0x041fe20000000015 */
[C---:B------:R-:W-:Y:S01]  /*0c50*/  FFMA R20, R48.reuse, R4, R20 ;  /* 0x0000000430147223 */ /* 0x040fe20000000014 */
[C---:B------:R-:W-:Y:S01]  /*0c60*/  FFMA R22, R48.reuse, R36, R22 ;  /* 0x0000002430167223 */ /* 0x040fe20000000016 */
[----:B------:R-:W-:Y:S01]  /*0c70*/  FFMA R48, R48, R40, R23 ;  /* 0x0000002830307223 */ /* 0x000fe20000000017 */
[C---:B------:R-:W-:Y:S01]  /*0c80*/  FFMA R25, R49.reuse, R9, R24 ;  /* 0x0000000931197223 */ /* 0x040fe20000000018 */
[C---:B------:R-:W-:Y:S01]  /*0c90*/  FFMA R69, R49.reuse, R5, R20 ;  /* 0x0000000531457223 */ /* 0x040fe20000000014 */
[C---:B------:R-:W-:Y:S01]  /*0ca0*/  FFMA R23, R49.reuse, R37, R22 ;  /* 0x0000002531177223 */ /* 0x040fe20000000016 */
[----:B------:R-:W-:Y:S01]  /*0cb0*/  FFMA R21, R49, R41, R48 ;  /* 0x0000002931157223 */ /* 0x000fe20000000030 */
[----:B------:R-:W-:-:S02]  /*0cc0*/  FFMA R49, R50, R10, R25 ;  /* 0x0000000a32317223 */ /* 0x000fc40000000019 */
[----:B------:R-:W0:Y:S01]  /*0cd0*/  LDS.128 R24, [R60+0x890] ;  /* 0x000890003c187984 */ /* 0x000e220000000c00 */
[C---:B-1----:R-:W-:Y:S01]  /*0ce0*/  FFMA R18, R12.reuse, R36, R18 ;  /* 0x000000240c127223 */ /* 0x042fe20000000012 */
[C---:B------:R-:W-:Y:S01]  /*0cf0*/  FFMA R4, R12.reuse, R4, R16 ;  /* 0x000000040c047223 */ /* 0x040fe20000000010 */
[C---:B------:R-:W-:Y:S01]  /*0d00*/  FFMA R8, R12.reuse, R8, R17 ;  /* 0x000000080c087223 */ /* 0x040fe20000000011 */
[----:B------:R-:W-:Y:S01]  /*0d10*/  FFMA R12, R12, R40, R19 ;  /* 0x000000280c0c7223 */ /* 0x000fe20000000013 */
[C---:B------:R-:W-:Y:S02]  /*0d20*/  FFMA R37, R13.reuse, R37, R18 ;  /* 0x000000250d257223 */ /* 0x040fe40000000012 */
[----:B------:R-:W1:Y:S01]  /*0d30*/  LDS.128 R16, [R60+0x810] ;  /* 0x000810003c107984 */ /* 0x000e620000000c00 */
[C---:B------:R-:W-:Y:S01]  /*0d40*/  FFMA R5, R13.reuse, R5, R4 ;  /* 0x000000050d057223 */ /* 0x040fe20000000004 */
[C---:B------:R-:W-:Y:S01]  /*0d50*/  FFMA R9, R13.reuse, R9, R8 ;  /* 0x000000090d097223 */ /* 0x040fe20000000008 */
[C---:B------:R-:W-:Y:S01]  /*0d60*/  FFMA R69, R50.reuse, R6, R69 ;  /* 0x0000000632457223 */ /* 0x040fe20000000045 */
[C---:B------:R-:W-:Y:S01]  /*0d70*/  FFMA R48, R50.reuse, R38, R23 ;  /* 0x0000002632307223 */ /* 0x040fe20000000017 */
[----:B------:R-:W-:Y:S01]  /*0d80*/  FFMA R41, R13, R41, R12 ;  /* 0x000000290d297223 */ /* 0x000fe2000000000c */
[----:B------:R-:W-:Y:S01]  /*0d90*/  FFMA R50, R50, R42, R21 ;  /* 0x0000002a32327223 */ /* 0x000fe20000000015 */
[C---:B------:R-:W-:Y:S01]  /*0da0*/  FFMA R6, R14.reuse, R6, R5 ;  /* 0x000000060e067223 */ /* 0x040fe20000000005 */
[----:B------:R-:W3:Y:S01]  /*0db0*/  LDS.128 R20, [R60+0x8d0] ;  /* 0x0008d0003c147984 */ /* 0x000ee20000000c00 */
[C---:B------:R-:W-:Y:S01]  /*0dc0*/  FFMA R13, R14.reuse, R10, R9 ;  /* 0x0000000a0e0d7223 */ /* 0x040fe20000000009 */
[C---:B------:R-:W-:Y:S01]  /*0dd0*/  FFMA R12, R14.reuse, R38, R37 ;  /* 0x000000260e0c7223 */ /* 0x040fe20000000025 */
[----:B------:R-:W-:Y:S01]  /*0de0*/  FFMA R14, R14, R42, R41 ;  /* 0x0000002a0e0e7223 */ /* 0x000fe20000000029 */
[-C--:B------:R-:W-:Y:S01]  /*0df0*/  FFMA R46, R47, R43.reuse, R46 ;  /* 0x0000002b2f2e7223 */ /* 0x080fe2000000002e */
[C---:B--2---:R-:W-:Y:S01]  /*0e00*/  FFMA R4, R32.reuse, R28, R65 ;  /* 0x0000001c20047223 */ /* 0x044fe20000000041 */
[C---:B------:R-:W-:Y:S01]  /*0e10*/  FFMA R50, R51.reuse, R43, R50 ;  /* 0x0000002b33327223 */ /* 0x040fe20000000032 */
[C---:B------:R-:W-:Y:S01]  /*0e20*/  FFMA R48, R51.reuse, R39, R48 ;  /* 0x0000002733307223 */ /* 0x040fe20000000030 */
[----:B------:R-:W-:Y:S01]  /*0e30*/  FFMA R49, R51, R11, R49 ;  /* 0x0000000b33317223 */ /* 0x000fe20000000031 */
[C---:B------:R-:W-:Y:S01]  /*0e40*/  FFMA R43, R15.reuse, R43, R14 ;  /* 0x0000002b0f2b7223 */ /* 0x040fe2000000000e */
[C---:B------:R-:W-:Y:S01]  /*0e50*/  FFMA R12, R15.reuse, R39, R12 ;  /* 0x000000270f0c7223 */ /* 0x040fe2000000000c */
[----:B------:R-:W-:Y:S01]  /*0e60*/  FFMA R13, R15, R11, R13 ;  /* 0x0000000b0f0d7223 */ /* 0x000fe2000000000d */
[-C--:B------:R-:W-:Y:S01]  /*0e70*/  FFMA R68, R47, R7.reuse, R68 ;  /* 0x000000072f447223 */ /* 0x080fe20000000044 */
[-C--:B------:R-:W-:Y:S01]  /*0e80*/  FFMA R51, R51, R7.reuse, R69 ;  /* 0x0000000733337223 */ /* 0x080fe20000000045 */
[----:B------:R-:W-:Y:S01]  /*0e90*/  FFMA R15, R15, R7, R6 ;  /* 0x000000070f0f7223 */ /* 0x000fe20000000006 */
[----:B------:R-:W-:Y:S01]  /*0ea0*/  FFMA R44, R47, R39, R44 ;  /* 0x000000272f2c7223 */ /* 0x000fe2000000002c */
[----:B------:R-:W-:Y:S01]  /*0eb0*/  FFMA R7, R33, R29, R4 ;  /* 0x0000001d21077223 */ /* 0x000fe20000000004 */
[----:B------:R-:W2:Y:S01]  /*0ec0*/  LDS.128 R36, [R61+0x50] ;  /* 0x000050003d247984 */ /* 0x000ea20000000c00 */
[----:B0-----:R-:W-:-:S04]  /*0ed0*/  FFMA R66, R32, R24, R66 ;  /* 0x0000001820427223 */ /* 0x001fc80000000042 */
[C---:B------:R-:W-:Y:S01]  /*0ee0*/  FFMA R5, R33.reuse, R25, R66 ;  /* 0x0000001921057223 */ /* 0x040fe20000000042 */
[----:B-1----:R-:W-:Y:S01]  /*0ef0*/  FFMA R64, R32, R16, R64 ;  /* 0x0000001020407223 */ /* 0x002fe20000000040 */
[C---:B------:R-:W-:Y:S02]  /*0f00*/  FFMA R8, R34.reuse, R30, R7 ;  /* 0x0000001e22087223 */ /* 0x040fe40000000007 */
[C---:B------:R-:W-:Y:S01]  /*0f10*/  FFMA R66, R34.reuse, R26, R5 ;  /* 0x0000001a22427223 */ /* 0x040fe20000000005 */
[----:B------:R-:W-:Y:S01]  /*0f20*/  FFMA R9, R33, R17, R64 ;  /* 0x0000001121097223 */ /* 0x000fe20000000040 */
[----:B------:R-:W0:Y:S01]  /*0f30*/  LDS.128 R4, [R61+0x90] ;  /* 0x000090003d047984 */ /* 0x000e220000000c00 */
[----:B------:R-:W-:Y:S01]  /*0f40*/  FFMA R45, R47, R11, R45 ;  /* 0x0000000b2f2d7223 */ /* 0x000fe2000000002d */
[----:B------:R-:W-:Y:S01]  /*0f50*/  FFMA R65, R35, R31, R8 ;  /* 0x0000001f23417223 */ /* 0x000fe20000000008 */
[----:B------:R-:W-:Y:S02]  /*0f60*/  FFMA R64, R34, R18, R9 ;  /* 0x0000001222407223 */ /* 0x000fe40000000009 */
[----:B------:R-:W1:Y:S01]  /*0f70*/  LDS.128 R8, [R61+0xd0] ;  /* 0x0000d0003d087984 */ /* 0x000e620000000c00 */
[----:B---3--:R-:W-:-:S04]  /*0f80*/  FFMA R32, R32, R20, R67 ;  /* 0x0000001420207223 */ /* 0x008fc80000000043 */
[----:B------:R-:W-:-:S04]  /*0f90*/  FFMA R33, R33, R21, R32 ;  /* 0x0000001521217223 */ /* 0x000fc80000000020 */
[----:B------:R-:W-:Y:S01]  /*0fa0*/  FFMA R34, R34, R22, R33 ;  /* 0x0000001622227223 */ /* 0x000fe20000000021 */
[C---:B------:R-:W-:Y:S01]  /*0fb0*/  FFMA R66, R35.reuse, R27, R66 ;  /* 0x0000001b23427223 */ /* 0x040fe20000000042 */
[C---:B------:R-:W-:Y:S01]  /*0fc0*/  FFMA R64, R35.reuse, R19, R64 ;  /* 0x0000001323407223 */ /* 0x040fe20000000040 */
[C---:B--2---:R-:W-:Y:S01]  /*0fd0*/  FFMA R68, R36.reuse, R16, R68 ;  /* 0x0000001024447223 */ /* 0x044fe20000000044 */
[C---:B------:R-:W-:Y:S01]  /*0fe0*/  FFMA R14, R36.reuse, R28, R45 ;  /* 0x0000001c240e7223 */ /* 0x040fe2000000002d */
[C---:B------:R-:W-:Y:S01]  /*0ff0*/  FFMA R44, R36.reuse, R24, R44 ;  /* 0x00000018242c7223 */ /* 0x040fe2000000002c */
[----:B------:R-:W-:Y:S01]  /*1000*/  FFMA R46, R36, R20, R46 ;  /* 0x00000014242e7223 */ /* 0x000fe2000000002e */
[----:B------:R-:W-:Y:S01]  /*1010*/  FFMA R67, R35, R23, R34 ;  /* 0x0000001723437223 */ /* 0x000fe20000000022 */
[C---:B------:R-:W-:Y:S01]  /*1020*/  FFMA R35, R37.reuse, R17, R68 ;  /* 0x0000001125237223 */ /* 0x040fe20000000044 */
[C---:B------:R-:W-:Y:S01]  /*1030*/  FFMA R33, R37.reuse, R29, R14 ;  /* 0x0000001d25217223 */ /* 0x040fe2000000000e */
[C---:B------:R-:W-:Y:S01]  /*1040*/  FFMA R69, R37.reuse, R25, R44 ;  /* 0x0000001925457223 */ /* 0x040fe2000000002c */
[----:B------:R-:W-:Y:S01]  /*1050*/  FFMA R37, R37, R21, R46 ;  /* 0x0000001525257223 */ /* 0x000fe2000000002e */
[C---:B------:R-:W-:Y:S01]  /*1060*/  FFMA R36, R38.reuse, R18, R35 ;  /* 0x0000001226247223 */ /* 0x040fe20000000023 */
[C---:B------:R-:W-:Y:S01]  /*1070*/  FFMA R68, R38.reuse, R30, R33 ;  /* 0x0000001e26447223 */ /* 0x040fe20000000021 */
[C---:B------:R-:W-:Y:S01]  /*1080*/  FFMA R69, R38.reuse, R26, R69 ;  /* 0x0000001a26457223 */ /* 0x040fe20000000045 */
[----:B------:R-:W-:Y:S01]  /*1090*/  FFMA R38, R38, R22, R37 ;  /* 0x0000001626267223 */ /* 0x000fe20000000025 */
[----:B------:R-:W-:Y:S01]  /*10a0*/  LDS.128 R44, [R60+0x860] ;  /* 0x000860003c2c7984 */ /* 0x000fe20000000c00 */
[C---:B0-----:R-:W-:Y:S01]  /*10b0*/  FFMA R48, R4.reuse, R24, R48 ;  /* 0x0000001804307223 */ /* 0x041fe20000000030 */
[C---:B------:R-:W-:Y:S01]  /*10c0*/  FFMA R50, R4.reuse, R20, R50 ;  /* 0x0000001404327223 */ /* 0x040fe20000000032 */
[C---:B------:R-:W-:Y:S01]  /*10d0*/  FFMA R14, R4.reuse, R16, R51 ;  /* 0x00000010040e7223 */ /* 0x040fe20000000033 */
[----:B------:R-:W-:Y:S01]  /*10e0*/  FFMA R32, R4, R28, R49 ;  /* 0x0000001c04207223 */ /* 0x000fe20000000031 */
[C---:B------:R-:W-:Y:S01]  /*10f0*/  FFMA R37, R5.reuse, R25, R48 ;  /* 0x0000001905257223 */ /* 0x040fe20000000030 */
[----:B-1----:R-:W-:Y:S01]  /*1100*/  FFMA R12, R8, R24, R12 ;  /* 0x00000018080c7223 */ /* 0x002fe2000000000c */
[----:B------:R-:W-:-:S02]  /*1110*/  FFMA R33, R5, R21, R50 ;  /* 0x0000001505217223 */ /* 0x000fc40000000032 */
[----:B------:R-:W0:Y:S01]  /*1120*/  LDS.128 R48, [R61+0x20] ;  /* 0x000020003d307984 */ /* 0x000e220000000c00 */
[C---:B------:R-:W-:Y:S01]  /*1130*/  FFMA R41, R5.reuse, R17, R14 ;  /* 0x0000001105297223 */ /* 0x040fe2000000000e */
[----:B------:R-:W-:Y:S01]  /*1140*/  FFMA R35, R5, R29, R32 ;  /* 0x0000001d05237223 */ /* 0x000fe20000000020 */
        /* <DEDUP_REMOVED lines=21> */
[----:B------:R-:W2:Y:S04]  /*12a0*/  LDS.128 R4, [R61+0x60] ;  /* 0x000060003d047984 */ /* 0x000ea80000000c00 */
[----:B------:R-:W3:Y:S01]  /*12b0*/  LDS.128 R32, [R60+0x8e0] ;  /* 0x0008e0003c207984 */ /* 0x000ee20000000c00 */
[----:B------:R-:W-:Y:S01]  /*12c0*/  FFMA R24, R39, R31, R68 ;  /* 0x0000001f27187223 */ /* 0x000fe20000000044 */
[C---:B------:R-:W-:Y:S01]  /*12d0*/  FFMA R8, R11.reuse, R23, R8 ;  /* 0x000000170b087223 */ /* 0x040fe20000000008 */
[C---:B------:R-:W-:Y:S01]  /*12e0*/  FFMA R9, R11.reuse, R27, R9 ;  /* 0x0000001b0b097223 */ /* 0x040fe20000000009 */
[C---:B------:R-:W-:Y:S01]  /*12f0*/  FFMA R31, R11.reuse, R31, R30 ;  /* 0x0000001f0b1f7223 */ /* 0x040fe2000000001e */
[----:B------:R-:W-:Y:S01]  /*1300*/  FFMA R11, R11, R19, R20 ;  /* 0x000000130b0b7223 */ /* 0x000fe20000000014 */
[----:B0-----:R-:W-:Y:S01]  /*1310*/  FFMA R20, R48, R44, R65 ;  /* 0x0000002c30147223 */ /* 0x001fe20000000041 */
[----:B------:R-:W-:-:S03]  /*1320*/  FFMA R26, R39, R23, R38 ;  /* 0x00000017271a7223 */ /* 0x000fc60000000026 */
[----:B------:R-:W-:Y:S01]  /*1330*/  FFMA R21, R49, R45, R20 ;  /* 0x0000002d31157223 */ /* 0x000fe20000000014 */
[----:B-1----:R-:W-:Y:S01]  /*1340*/  FFMA R64, R48, R12, R64 ;  /* 0x0000000c30407223 */ /* 0x002fe20000000040 */
[C---:B------:R-:W-:Y:S02]  /*1350*/  FFMA R25, R39.reuse, R27, R69 ;  /* 0x0000001b27197223 */ /* 0x040fe40000000045 */
[C---:B------:R-:W-:Y:S01]  /*1360*/  FFMA R28, R50.reuse, R46, R21 ;  /* 0x0000002e321c7223 */ /* 0x040fe20000000015 */
[----:B------:R-:W-:Y:S01]  /*1370*/  FFMA R39, R39, R19, R36 ;  /* 0x0000001327277223 */ /* 0x000fe20000000024 */
[----:B------:R-:W-:Y:S02]  /*1380*/  FFMA R23, R49, R13, R64 ;  /* 0x0000000d31177223 */ /* 0x000fe40000000040 */
[----:B------:R-:W-:Y:S02]  /*1390*/  FFMA R65, R51, R47, R28 ;  /* 0x0000002f33417223 */ /* 0x000fe4000000001c */
[----:B------:R-:W-:-:S02]  /*13a0*/  FFMA R64, R50, R14, R23 ;  /* 0x0000000e32407223 */ /* 0x000fc40000000017 */
[----:B------:R-:W0:Y:S01]  /*13b0*/  LDS.128 R20, [R61+0xa0] ;  /* 0x0000a0003d147984 */ /* 0x000e220000000c00 */
[C---:B--2---:R-:W-:Y:S01]  /*13c0*/  FFMA R28, R4.reuse, R12, R39 ;  /* 0x0000000c041c7223 */ /* 0x044fe20000000027 */
[C---:B------:R-:W-:Y:S01]  /*13d0*/  FFMA R36, R4.reuse, R44, R24 ;  /* 0x0000002c04247223 */ /* 0x040fe20000000018 */
[C---:B------:R-:W-:Y:S01]  /*13e0*/  FFMA R30, R4.reuse, R40, R25 ;  /* 0x00000028041e7223 */ /* 0x040fe20000000019 */
[----:B---3--:R-:W-:Y:S02]  /*13f0*/  FFMA R4, R4, R32, R26 ;  /* 0x0000002004047223 */ /* 0x008fe4000000001a */
[----:B------:R-:W1:Y:S01]  /*1400*/  LDS.128 R24, [R61+0xe0] ;  /* 0x0000e0003d187984 */ /* 0x000e620000000c00 */
[C---:B------:R-:W-:Y:S01]  /*1410*/  FFMA R66, R48.reuse, R40, R66 ;  /* 0x0000002830427223 */ /* 0x040fe20000000042 */
[----:B------:R-:W-:Y:S01]  /*1420*/  FFMA R48, R48, R32, R67 ;  /* 0x0000002030307223 */ /* 0x000fe20000000043 */
[----:B------:R-:W-:Y:S02]  /*1430*/  FFMA R29, R5, R45, R36 ;  /* 0x0000002d051d7223 */ /* 0x000fe40000000024 */
[C---:B------:R-:W-:Y:S01]  /*1440*/  FFMA R19, R49.reuse, R41, R66 ;  /* 0x0000002931137223 */ /* 0x040fe20000000042 */
[----:B------:R-:W-:Y:S01]  /*1450*/  FFMA R49, R49, R33, R48 ;  /* 0x0000002131317223 */ /* 0x000fe20000000030 */
[C---:B------:R-:W-:Y:S01]  /*1460*/  FFMA R37, R5.reuse, R13, R28 ;  /* 0x0000000d05257223 */ /* 0x040fe2000000001c */
[----:B------:R-:W-:Y:S01]  /*1470*/  FFMA R68, R6, R46, R29 ;  /* 0x0000002e06447223 */ /* 0x000fe2000000001d */
[C---:B------:R-:W-:Y:S01]  /*1480*/  FFMA R66, R50.reuse, R42, R19 ;  /* 0x0000002a32427223 */ /* 0x040fe20000000013 */
[----:B------:R-:W-:Y:S01]  /*1490*/  FFMA R50, R50, R34, R49 ;  /* 0x0000002232327223 */ /* 0x000fe20000000031 */
[C---:B------:R-:W-:Y:S01]  /*14a0*/  FFMA R69, R5.reuse, R41, R30 ;  /* 0x0000002905457223 */ /* 0x040fe2000000001e */
[----:B------:R-:W-:Y:S01]  /*14b0*/  FFMA R19, R5, R33, R4 ;  /* 0x0000002105137223 */ /* 0x000fe20000000004 */
[----:B------:R-:W-:Y:S01]  /*14c0*/  FFMA R5, R6, R14, R37 ;  /* 0x0000000e06057223 */ /* 0x000fe20000000025 */
[----:B------:R-:W-:Y:S01]  /*14d0*/  FFMA R66, R51, R43, R66 ;  /* 0x0000002b33427223 */ /* 0x000fe20000000042 */
[C---:B0-----:R-:W-:Y:S01]  /*14e0*/  FFMA R10, R20.reuse, R44, R10 ;  /* 0x0000002c140a7223 */ /* 0x041fe2000000000a */
[C---:B------:R-:W-:Y:S01]  /*14f0*/  FFMA R18, R20.reuse, R12, R18 ;  /* 0x0000000c14127223 */ /* 0x040fe20000000012 */
[C---:B------:R-:W-:Y:S01]  /*1500*/  FFMA R16, R20.reuse, R40, R16 ;  /* 0x0000002814107223 */ /* 0x040fe20000000010 */
[----:B------:R-:W-:Y:S01]  /*1510*/  FFMA R20, R20, R32, R17 ;  /* 0x0000002014147223 */ /* 0x000fe20000000011 */
[C---:B------:R-:W-:Y:S01]  /*1520*/  FFMA R29, R21.reuse, R45, R10 ;  /* 0x0000002d151d7223 */ /* 0x040fe2000000000a */
[----:B------:R-:W-:-:S02]  /*1530*/  FFMA R37, R21, R13, R18 ;  /* 0x0000000d15257223 */ /* 0x000fc40000000012 */
[----:B------:R-:W-:Y:S01]  /*1540*/  FFMA R17, R21, R33, R20 ;  /* 0x0000002115117223 */ /* 0x000fe20000000014 */
[----:B------:R-:W-:Y:S01]  /*1550*/  FFMA R20, R22, R46, R29 ;  /* 0x0000002e16147223 */ /* 0x000fe2000000001d */
[C---:B-1----:R-:W-:Y:S01]  /*1560*/  FFMA R44, R24.reuse, R44, R31 ;  /* 0x0000002c182c7223 */ /* 0x042fe2000000001f */
[C---:B------:R-:W-:Y:S01]  /*1570*/  FFMA R40, R24.reuse, R40, R9 ;  /* 0x0000002818287223 */ /* 0x040fe20000000009 */
[C---:B------:R-:W-:Y:S01]  /*1580*/  FFMA R12, R24.reuse, R12, R11 ;  /* 0x0000000c180c7223 */ /* 0x040fe2000000000b */
[----:B------:R-:W-:Y:S01]  /*1590*/  FFMA R8, R24, R32, R8 ;  /* 0x0000002018087223 */ /* 0x000fe20000000008 */
[C---:B------:R-:W-:Y:S01]  /*15a0*/  FFMA R9, R25.reuse, R45, R44 ;  /* 0x0000002d19097223 */ /* 0x040fe2000000002c */
[C---:B------:R-:W-:Y:S01]  /*15b0*/  FFMA R45, R25.reuse, R41, R40 ;  /* 0x00000029192d7223 */ /* 0x040fe20000000028 */
[----:B------:R-:W-:Y:S01]  /*15c0*/  FFMA R13, R25, R13, R12 ;  /* 0x0000000d190d7223 */ /* 0x000fe2000000000c */
[C---:B------:R-:W-:Y:S01]  /*15d0*/  FFMA R64, R51.reuse, R15, R64 ;  /* 0x0000000f33407223 */ /* 0x040fe20000000040 */
[----:B------:R-:W-:Y:S01]  /*15e0*/  FFMA R67, R51, R35, R50 ;  /* 0x0000002333437223 */ /* 0x000fe20000000032 */
[----:B------:R-:W-:Y:S01]  /*15f0*/  FFMA R25, R25, R33, R8 ;  /* 0x0000002119197223 */ /* 0x000fe20000000008 */
[----:B------:R-:W-:Y:S01]  /*1600*/  FFMA R46, R26, R46, R9 ;  /* 0x0000002e1a2e7223 */ /* 0x000fe20000000009 */
[C---:B------:R-:W-:Y:S01]  /*1610*/  FFMA R69, R6.reuse, R42, R69 ;  /* 0x0000002a06457223 */ /* 0x040fe20000000045 */
[----:B------:R-:W-:Y:S01]  /*1620*/  LDS.128 R48, [R61+0x30] ;  /* 0x000030003d307984 */ /* 0x000fe20000000c00 */
[----:B------:R-:W-:Y:S01]  /*1630*/  FFMA R6, R6, R34, R19 ;  /* 0x0000002206067223 */ /* 0x000fe20000000013 */
[----:B------:R-:W-:-:S02]  /*1640*/  FFMA R19, R21, R41, R16 ;  /* 0x0000002915137223 */ /* 0x000fc40000000010 */
[----:B------:R-:W0:Y:S04]  /*1650*/  LDS.128 R8, [R60+0x870] ;  /* 0x000870003c087984 */ /* 0x000e280000000c00 */
[----:B------:R-:W1:Y:S01]  /*1660*/  LDS.128 R28, [R60+0x8b0] ;  /* 0x0008b0003c1c7984 */ /* 0x000e620000000c00 */
[C---:B------:R-:W-:Y:S01]  /*1670*/  FFMA R4, R22.reuse, R14, R37 ;  /* 0x0000000e16047223 */ /* 0x040fe20000000025 */
[C---:B------:R-:W-:Y:S01]  /*1680*/  FFMA R21, R22.reuse, R42, R19 ;  /* 0x0000002a16157223 */ /* 0x040fe20000000013 */
[----:B------:R-:W-:Y:S01]  /*1690*/  FFMA R22, R22, R34, R17 ;  /* 0x0000002216167223 */ /* 0x000fe20000000011 */
[----:B------:R-:W2:Y:S01]  /*16a0*/  LDS.128 R36, [R60+0x830] ;  /* 0x000830003c247984 */ /* 0x000ea20000000c00 */
[----:B------:R-:W-:-:S03]  /*16b0*/  FFMA R24, R26, R14, R13 ;  /* 0x0000000e1a187223 */ /* 0x000fc6000000000d */
[----:B------:R-:W3:Y:S01]  /*16c0*/  LDS.128 R16, [R60+0x8f0] ;  /* 0x0008f0003c107984 */ /* 0x000ee20000000c00 */
[C---:B------:R-:W-:Y:S01]  /*16d0*/  FFMA R22, R23.reuse, R35, R22 ;  /* 0x0000002317167223 */ /* 0x040fe20000000016 */
[C---:B------:R-:W-:Y:S01]  /*16e0*/  FFMA R21, R23.reuse, R43, R21 ;  /* 0x0000002b17157223 */ /* 0x040fe20000000015 */
[----:B------:R-:W-:Y:S01]  /*16f0*/  FFMA R20, R23, R47, R20 ;  /* 0x0000002f17147223 */ /* 0x000fe20000000014 */
[C---:B------:R-:W-:Y:S01]  /*1700*/  FFMA R14, R7.reuse, R35, R6 ;  /* 0x00000023070e7223 */ /* 0x040fe20000000006 */
[C---:B------:R-:W-:Y:S01]  /*1710*/  FFMA R13, R7.reuse, R43, R69 ;  /* 0x0000002b070d7223 */ /* 0x040fe20000000045 */
[C---:B------:R-:W-:Y:S01]  /*1720*/  FFMA R12, R7.reuse, R47, R68 ;  /* 0x0000002f070c7223 */ /* 0x040fe20000000044 */
[-C--:B------:R-:W-:Y:S01]  /*1730*/  FFMA R40, R7, R15.reuse, R5 ;  /* 0x0000000f07287223 */ /* 0x080fe20000000005 */
[----:B------:R-:W-:Y:S02]  /*1740*/  FFMA R23, R23, R15, R4 ;  /* 0x0000000f17177223 */ /* 0x000fe40000000004 */
[----:B------:R-:W4:Y:S01]  /*1750*/  LDS.128 R4, [R61+0x70] ;  /* 0x000070003d047984 */ /* 0x000f220000000c00 */
[C---:B------:R-:W-:Y:S01]  /*1760*/  FFMA R47, R27.reuse, R47, R46 ;  /* 0x0000002f1b2f7223 */ /* 0x040fe2000000002e */
[----:B------:R-:W-:Y:S01]  /*1770*/  FFMA R46, R27, R15, R24 ;  /* 0x0000000f1b2e7223 */ /* 0x000fe20000000018 */
[C---:B------:R-:W-:Y:S01]  /*1780*/  FFMA R44, R26.reuse, R34, R25 ;  /* 0x000000221a2c7223 */ /* 0x040fe20000000019 */
[----:B------:R-:W-:-:S03]  /*1790*/  FFMA R45, R26, R42, R45 ;  /* 0x0000002a1a2d7223 */ /* 0x000fc6000000002d */
[C---:B------:R-:W-:Y:S01]  /*17a0*/  FFMA R44, R27.reuse, R35, R44 ;  /* 0x000000231b2c7223 */ /* 0x040fe2000000002c */
[----:B------:R-:W-:Y:S01]  /*17b0*/  FFMA R45, R27, R43, R45 ;  /* 0x0000002b1b2d7223 */ /* 0x000fe2000000002d */
[----:B------:R-:W5:Y:S01]  /*17c0*/  LDS.128 R32, [R61+0xb0] ;  /* 0x0000b0003d207984 */ /* 0x000f620000000c00 */
[C---:B0-----:R-:W-:Y:S01]  /*17d0*/  FFMA R24, R48.reuse, R8, R65 ;  /* 0x0000000830187223 */ /* 0x041fe20000000041 */
[----:B-1----:R-:W-:-:S03]  /*17e0*/  FFMA R66, R48, R28, R66 ;  /* 0x0000001c30427223 */ /* 0x002fc60000000042 */
[C---:B------:R-:W-:Y:S01]  /*17f0*/  FFMA R25, R49.reuse, R9, R24 ;  /* 0x0000000931197223 */ /* 0x040fe20000000018 */
[C---:B------:R-:W-:Y:S01]  /*1800*/  FFMA R15, R49.reuse, R29, R66 ;  /* 0x0000001d310f7223 */ /* 0x040fe20000000042 */
[----:B--2---:R-:W-:Y:S02]  /*1810*/  FFMA R64, R48, R36, R64 ;  /* 0x0000002430407223 */ /* 0x004fe40000000040 */
[----:B------:R-:W-:Y:S01]  /*1820*/  FFMA R26, R50, R10, R25 ;  /* 0x0000000a321a7223 */ /* 0x000fe20000000019 */
[----:B---3--:R-:W-:Y:S01]  /*1830*/  FFMA R48, R48, R16, R67 ;  /* 0x0000001030307223 */ /* 0x008fe20000000043 */
[----:B------:R-:W-:Y:S01]  /*1840*/  FFMA R42, R50, R30, R15 ;  /* 0x0000001e322a7223 */ /* 0x000fe2000000000f */
[----:B------:R-:W-:Y:S01]  /*1850*/  FFMA R27, R49, R37, R64 ;  /* 0x00000025311b7223 */ /* 0x000fe20000000040 */
[----:B------:R-:W-:Y:S01]  /*1860*/  FFMA R25, R51, R11, R26 ;  /* 0x0000000b33197223 */ /* 0x000fe2000000001a */
[----:B------:R-:W-:Y:S01]  /*1870*/  FFMA R49, R49, R17, R48 ;  /* 0x0000001131317223 */ /* 0x000fe20000000030 */
[----:B------:R-:W-:Y:S01]  /*1880*/  FFMA R26, R51, R31, R42 ;  /* 0x0000001f331a7223 */ /* 0x000fe2000000002a */
[----:B----4-:R-:W-:-:S02]  /*1890*/  FFMA R48, R4, R36, R40 ;  /* 0x0000002404307223 */ /* 0x010fc40000000028 */
[----:B------:R-:W0:Y:S01]  /*18a0*/  LDS.128 R40, [R61+0xf0] ;  /* 0x0000f0003d287984 */ /* 0x000e220000000c00 */
[C---:B------:R-:W-:Y:S01]  /*18b0*/  FFMA R24, R50.reuse, R38, R27 ;  /* 0x0000002632187223 */ /* 0x040fe2000000001b */
[----:B------:R-:W-:Y:S01]  /*18c0*/  FFMA R50, R50, R18, R49 ;  /* 0x0000001232327223 */ /* 0x000fe20000000031 */
[C---:B------:R-:W-:Y:S01]  /*18d0*/  FFMA R12, R4.reuse, R8, R12 ;  /* 0x00000008040c7223 */ /* 0x040fe2000000000c */
[C---:B------:R-:W-:Y:S02]  /*18e0*/  FFMA R14, R4.reuse, R16, R14 ;  /* 0x00000010040e7223 */ /* 0x040fe4000000000e */
[----:B------:R-:W-:Y:S01]  /*18f0*/  FFMA R27, R51, R19, R50 ;  /* 0x00000013331b7223 */ /* 0x000fe20000000032 */
[----:B------:R-:W-:Y:S01]  /*1900*/  FFMA R50, R4, R28, R13 ;  /* 0x0000001c04327223 */ /* 0x000fe2000000000d */
[C---:B------:R-:W-:Y:S01]  /*1910*/  FFMA R49, R5.reuse, R9, R12 ;  /* 0x0000000905317223 */ /* 0x040fe2000000000c */
[C---:B------:R-:W-:Y:S02]  /*1920*/  FFMA R13, R5.reuse, R17, R14 ;  /* 0x00000011050d7223 */ /* 0x040fe4000000000e */
[C---:B------:R-:W-:Y:S01]  /*1930*/  FFMA R15, R5.reuse, R29, R50 ;  /* 0x0000001d050f7223 */ /* 0x040fe20000000032 */
[----:B------:R-:W-:Y:S01]  /*1940*/  FFMA R5, R5, R37, R48 ;  /* 0x0000002505057223 */ /* 0x000fe20000000030 */
[----:B------:R-:W-:Y:S01]  /*1950*/  FFMA R4, R6, R10, R49 ;  /* 0x0000000a06047223 */ /* 0x000fe20000000031 */
[----:B------:R-:W-:Y:S01]  /*1960*/  IADD3 R59, R59, 0x10, RZ ;  /* 0x000000103b3b7810 */ /* 0x000fe20007ffe0ff */
[----:B-----5:R-:W-:Y:S01]  /*1970*/  FFMA R20, R32, R8, R20 ;  /* 0x0000000820147223 */ /* 0x020fe20000000014 */
[C---:B------:R-:W-:Y:S01]  /*1980*/  FFMA R12, R6.reuse, R18, R13 ;  /* 0x00000012060c7223 */ /* 0x040fe2000000000d */
[C---:B------:R-:W-:Y:S01]  /*1990*/  FFMA R14, R6.reuse, R30, R15 ;  /* 0x0000001e060e7223 */ /* 0x040fe2000000000f */
[----:B------:R-:W-:Y:S01]  /*19a0*/  FFMA R6, R6, R38, R5 ;  /* 0x0000002606067223 */ /* 0x000fe20000000005 */
[----:B------:R-:W-:Y:S01]  /*19b0*/  FFMA R13, R7, R11, R4 ;  /* 0x0000000b070d7223 */ /* 0x000fe20000000004 */
[C---:B------:R-:W-:Y:S01]  /*19c0*/  FFMA R4, R32.reuse, R28, R21 ;  /* 0x0000001c20047223 */ /* 0x040fe20000000015 */
[----:B------:R-:W-:Y:S01]  /*19d0*/  ISETP.GE.U32.AND P0, PT, R59, 0xf0, PT ;  /* 0x000000f03b00780c */ /* 0x000fe20003f06070 */
[C---:B------:R-:W-:Y:S01]  /*19e0*/  FFMA R22, R32.reuse, R16, R22 ;  /* 0x0000001020167223 */ /* 0x040fe20000000016 */
[----:B------:R-:W-:Y:S01]  /*19f0*/  FFMA R21, R33, R9, R20 ;  /* 0x0000000921157223 */ /* 0x000fe20000000014 */
[C---:B------:R-:W-:Y:S01]  /*1a00*/  FFMA R15, R7.reuse, R19, R12 ;  /* 0x00000013070f7223 */ /* 0x040fe2000000000c */
[----:B------:R-:W-:Y:S01]  /*1a10*/  FFMA R32, R32, R36, R23 ;  /* 0x0000002420207223 */ /* 0x000fe20000000017 */
[C---:B------:R-:W-:Y:S01]  /*1a20*/  FFMA R14, R7.reuse, R31, R14 ;  /* 0x0000001f070e7223 */ /* 0x040fe2000000000e */
[----:B------:R-:W-:Y:S01]  /*1a30*/  FFMA R12, R7, R39, R6 ;  /* 0x00000027070c7223 */ /* 0x000fe20000000006 */
[C---:B------:R-:W-:Y:S01]  /*1a40*/  FFMA R7, R33.reuse, R29, R4 ;  /* 0x0000001d21077223 */ /* 0x040fe20000000004 */
[C---:B------:R-:W-:Y:S01]  /*1a50*/  FFMA R5, R33.reuse, R17, R22 ;  /* 0x0000001121057223 */ /* 0x040fe20000000016 */
[----:B------:R-:W-:Y:S01]  /*1a60*/  FFMA R4, R34, R10, R21 ;  /* 0x0000000a22047223 */ /* 0x000fe20000000015 */
[----:B------:R-:W-:Y:S01]  /*1a70*/  FFMA R33, R33, R37, R32 ;  /* 0x0000002521217223 */ /* 0x000fe20000000020 */
        /* <DEDUP_REMOVED lines=8> */
[----:B------:R-:W-:Y:S01]  /*1b00*/  FFMA R21, R35, R11, R4 ;  /* 0x0000000b23157223 */ /* 0x000fe20000000004 */
[-C--:B------:R-:W-:Y:S01]  /*1b10*/  FFMA R6, R34, R18.reuse, R5 ;  /* 0x0000001222067223 */ /* 0x080fe20000000005 */
[----:B------:R-:W-:Y:S01]  /*1b20*/  FFMA R4, R42, R18, R17 ;  /* 0x000000122a047223 */ /* 0x000fe20000000011 */
[C---:B------:R-:W-:Y:S01]  /*1b30*/  FFMA R22, R34.reuse, R30, R7 ;  /* 0x0000001e22167223 */ /* 0x040fe20000000007 */
[-C--:B------:R-:W-:Y:S01]  /*1b40*/  FFMA R20, R34, R38.reuse, R33 ;  /* 0x0000002622147223 */ /* 0x080fe20000000021 */
[C---:B------:R-:W-:Y:S01]  /*1b50*/  FFMA R16, R42.reuse, R38, R37 ;  /* 0x000000262a107223 */ /* 0x040fe20000000025 */
[C---:B------:R-:W-:Y:S01]  /*1b60*/  FFMA R18, R42.reuse, R30, R29 ;  /* 0x0000001e2a127223 */ /* 0x040fe2000000001d */
[----:B------:R-:W-:Y:S01]  /*1b70*/  FFMA R10, R42, R10, R9 ;  /* 0x0000000a2a0a7223 */ /* 0x000fe20000000009 */
[----:B------:R-:W-:-:S02]  /*1b80*/  IADD3 R52, P1, R52, 0x40, RZ ;  /* 0x0000004034347810 */ /* 0x000fc40007f3e0ff */
[----:B------:R-:W-:Y:S02]  /*1b90*/  IADD3 R54, P2, R54, 0x40, RZ ;  /* 0x0000004036367810 */ /* 0x000fe40007f5e0ff */
[----:B------:R-:W-:Y:S02]  /*1ba0*/  IADD3 R56, P3, R56, 0x40, RZ ;  /* 0x0000004038387810 */ /* 0x000fe40007f7e0ff */
[----:B------:R-:W-:Y:S01]  /*1bb0*/  IADD3 R58, P4, R58, 0x40, RZ ;  /* 0x000000403a3a7810 */ /* 0x000fe20007f9e0ff */
[----:B------:R-:W-:Y:S01]  /*1bc0*/  FFMA R23, R35, R19, R6 ;  /* 0x0000001323177223 */ /* 0x000fe20000000006 */
[----:B------:R-:W-:Y:S01]  /*1bd0*/  FFMA R24, R51, R39, R24 ;  /* 0x0000002733187223 */ /* 0x000fe20000000018 */
[C---:B------:R-:W-:Y:S01]  /*1be0*/  FFMA R22, R35.reuse, R31, R22 ;  /* 0x0000001f23167223 */ /* 0x040fe20000000016 */
[----:B------:R-:W-:Y:S01]  /*1bf0*/  FFMA R20, R35, R39, R20 ;  /* 0x0000002723147223 */ /* 0x000fe20000000014 */
[C---:B------:R-:W-:Y:S01]  /*1c00*/  FFMA R19, R43.reuse, R19, R4 ;  /* 0x000000132b137223 */ /* 0x040fe20000000004 */
[C---:B------:R-:W-:Y:S01]  /*1c10*/  FFMA R18, R43.reuse, R31, R18 ;  /* 0x0000001f2b127223 */ /* 0x040fe20000000012 */
[C---:B------:R-:W-:Y:S01]  /*1c20*/  FFMA R17, R43.reuse, R11, R10 ;  /* 0x0000000b2b117223 */ /* 0x040fe2000000000a */
[----:B------:R-:W-:Y:S01]  /*1c30*/  FFMA R16, R43, R39, R16 ;  /* 0x000000272b107223 */ /* 0x000fe20000000010 */
[----:B------:R-:W-:-:S02]  /*1c40*/  IADD3.X R3, RZ, R3, RZ, P1, !PT ;  /* 0x00000003ff037210 */ /* 0x000fc40000ffe4ff */
[----:B------:R-:W-:Y:S02]  /*1c50*/  IADD3.X R53, RZ, R53, RZ, P2, !PT ;  /* 0x00000035ff357210 */ /* 0x000fe400017fe4ff */
[----:B------:R-:W-:Y:S02]  /*1c60*/  IADD3.X R55, RZ, R55, RZ, P3, !PT ;  /* 0x00000037ff377210 */ /* 0x000fe40001ffe4ff */
[----:B------:R-:W-:Y:S01]  /*1c70*/  IADD3.X R57, RZ, R57, RZ, P4, !PT ;  /* 0x00000039ff397210 */ /* 0x000fe200027fe4ff */
[----:B------:R-:W-:Y:S01]  /*1c80*/  @P0 CALL.REL.NOINC `(.L_x_0) ;  /* 0x0000001000000944 */ /* 0x000fe20003c00000 */
[----:B------:R-:W-:Y:S05]  /*1c90*/  BRA `(.L_x_1) ;  /* 0xffffec2000007947 */ /* 0x000fea000383ffff */
.L_x_0:
[----:B------:R-:W0:Y:S04]  /*1ca0*/  S2R R3, SR_TID.X ;  /* 0x0000000000037919 */ /* 0x000e280000002100 */
[----:B------:R-:W-:Y:S06]  /*1cb0*/  BAR.SYNC 0x0 ;  /* 0x0000000000007b1d */ /* 0x000fec0000000000 */
[----:B0-----:R-:W-:-:S02]  /*1cc0*/  SHF.R.U32.HI R34, RZ, 0x3, R3 ;  /* 0x00000003ff227819 */ /* 0x001fc40000011603 */
[----:B------:R-:W-:Y:S02]  /*1cd0*/  SHF.L.U32 R33, R3, 0x2, RZ ;  /* 0x0000000203217819 */ /* 0x000fe400000006ff */
[----:B------:R-:W-:Y:S02]  /*1ce0*/  SGXT.U32 R34, R34, 0x3 ;  /* 0x000000032222781a */ /* 0x000fe40000000000 */
[----:B------:R-:W-:Y:S02]  /*1cf0*/  LOP3.LUT R3, R33, 0x1c, RZ, 0xc0, !PT ;  /* 0x0000001c21037812 */ /* 0x000fe400078ec0ff */
[----:B------:R-:W-:Y:S02]  /*1d00*/  LOP3.LUT R33, R0, 0x1c, R33, 0xf8, !PT ;  /* 0x0000001c00217812 */ /* 0x000fe400078ef821 */
[----:B------:R-:W-:Y:S01]  /*1d10*/  LOP3.LUT R0, R2, 0x8, RZ, 0xfc, !PT ;  /* 0x0000000802007812 */ /* 0x000fe200078efcff */
[----:B------:R-:W-:Y:S01]  /*1d20*/  IMAD R32, R34, 0x90, R3 ;  /* 0x0000009022207824 */ /* 0x000fe200078e0203 */
[----:B------:R-:W-:-:S04]  /*1d30*/  ISETP.GE.AND P0, PT, R33, 0x80, PT ;  /* 0x000000802100780c */ /* 0x000fc80003f06270 */
[----:B------:R-:W-:Y:S01]  /*1d40*/  SHF.L.U32 R3, R32, 0x2, RZ ;  /* 0x0000000220037819 */ /* 0x000fe200000006ff */
[----:B------:R-:W-:Y:S01]  /*1d50*/  STS.128 [R32.X4], R24 ;  /* 0x0000001820007388 */ /* 0x000fe20000004c00 */
[----:B------:R-:W-:Y:S02]  /*1d60*/  ISETP.LT.AND P1, PT, R2, c[0x0][0x178], !P0 ;  /* 0x00005e0002007a0c */ /* 0x000fe40004721270 */
[----:B------:R-:W-:Y:S01]  /*1d70*/  ISETP.LT.AND P2, PT, R0, c[0x0][0x178], !P0 ;  /* 0x00005e0000007a0c */ /* 0x000fe20004741270 */
[----:B------:R-:W-:Y:S01]  /*1d80*/  IMAD R34, R34, -0x1b0, R3 ;  /* 0xfffffe5022227824 */ /* 0x000fe200078e0203 */
[----:B------:R-:W-:Y:S01]  /*1d90*/  STS.128 [R32.X4+0x90], R12 ;  /* 0x0000900c20007388 */ /* 0x000fe20000004c00 */
[----:B------:R-:W-:-:S03]  /*1da0*/  LOP3.LUT R3, R2, 0x10, RZ, 0xfc, !PT ;  /* 0x0000001002037812 */ /* 0x000fc600078efcff */
[----:B------:R-:W-:Y:S01]  /*1db0*/  STS.128 [R32.X4+0x120], R20 ;  /* 0x0001201420007388 */ /* 0x000fe20000004c00 */
[----:B------:R-:W-:-:S03]  /*1dc0*/  ISETP.LT.AND P3, PT, R3, c[0x0][0x178], !P0 ;  /* 0x00005e0003007a0c */ /* 0x000fc60004761270 */
[----:B------:R-:W-:Y:S04]  /*1dd0*/  STS.128 [R32.X4+0x1b0], R16 ;  /* 0x0001b01020007388 */ /* 0x000fe80000004c00 */
[----:B------:R-:W-:Y:S06]  /*1de0*/  BAR.SYNC 0x0 ;  /* 0x0000000000007b1d */ /* 0x000fec0000000000 */
[----:B------:R-:W0:Y:S01]  /*1df0*/  LDS.128 R28, [R34] ;  /* 0x00000000221c7984 */ /* 0x000e220000000c00 */
[----:B------:R-:W-:-:S02]  /*1e00*/  LEA R12, R0, R33, 0x7 ;  /* 0x00000021000c7211 */ /* 0x000fc400078e38ff */
[C---:B------:R-:W-:Y:S01]  /*1e10*/  LOP3.LUT R20, R2.reuse, 0x18, RZ, 0xfc, !PT ;  /* 0x0000001802147812 */ /* 0x040fe200078efcff */
[----:B------:R-:W1:Y:S01]  /*1e20*/  LDS.128 R8, [R34+0x480] ;  /* 0x0004800022087984 */ /* 0x000e620000000c00 */
[-C--:B------:R-:W-:Y:S02]  /*1e30*/  LEA R2, R2, R33.reuse, 0x7 ;  /* 0x0000002102027211 */ /* 0x080fe400078e38ff */
[----:B------:R-:W-:Y:S01]  /*1e40*/  MOV R17, 0x4 ;  /* 0x0000000400117802 */ /* 0x000fe20000000f00 */
[----:B------:R-:W2:Y:S01]  /*1e50*/  LDS.128 R4, [R34+0x900] ;  /* 0x0009000022047984 */ /* 0x000ea20000000c00 */
[----:B------:R-:W-:Y:S02]  /*1e60*/  ISETP.LT.AND P0, PT, R20, c[0x0][0x178], !P0 ;  /* 0x00005e0014007a0c */ /* 0x000fe40004701270 */
[----:B------:R-:W-:Y:S01]  /*1e70*/  LEA R14, R3, R33, 0x7 ;  /* 0x00000021030e7211 */ /* 0x000fe200078e38ff */
[----:B------:R-:W-:-:S04]  /*1e80*/  IMAD.WIDE R2, R2, R17, c[0x0][0x170] ;  /* 0x00005c0002027625 */ /* 0x000fc800078e0211 */
[----:B------:R-:W-:-:S04]  /*1e90*/  IMAD.WIDE R12, R12, R17, c[0x0][0x170] ;  /* 0x00005c000c0c7625 */ /* 0x000fc800078e0211 */
[----:B------:R-:W-:Y:S01]  /*1ea0*/  IMAD.WIDE R14, R14, R17, c[0x0][0x170] ;  /* 0x00005c000e0e7625 */ /* 0x000fe200078e0211 */
[----:B0-----:R0:W-:Y:S04]  /*1eb0*/  @P1 STG.E.128 [R2.64], R28 ;  /* 0x0000001c02001986 */ /* 0x0011e8000c101d04 */
[----:B-1----:R0:W-:Y:S04]  /*1ec0*/  @P2 STG.E.128 [R12.64], R8 ;  /* 0x000000080c002986 */ /* 0x0021e8000c101d04 */
[----:B--2---:R0:W-:Y:S01]  /*1ed0*/  @P3 STG.E.128 [R14.64], R4 ;  /* 0x000000040e003986 */ /* 0x0041e2000c101d04 */
[----:B------:R-:W-:Y:S05]  /*1ee0*/  @!P0 EXIT ;  /* 0x000000000000894d */ /* 0x000fea0003800000 */
[----:B0-----:R-:W0:Y:S01]  /*1ef0*/  LDS.128 R4, [R34+0xd80] ;  /* 0x000d800022047984 */ /* 0x001e220000000c00 */
[----:B------:R-:W-:-:S05]  /*1f00*/  LEA R2, R20, R33, 0x7 ;  /* 0x0000002114027211 */ /* 0x000fca00078e38ff */
[----:B------:R-:W-:-:S05]  /*1f10*/  IMAD.WIDE R2, R2, R17, c[0x0][0x170] ;  /* 0x00005c0002027625 */ /* 0x000fca00078e0211 */
[----:B0-----:R-:W-:Y:S01]  /*1f20*/  STG.E.128 [R2.64], R4 ;  /* 0x0000000402007986 */ /* 0x001fe2000c101d04 */
[----:B------:R-:W-:Y:S05]  /*1f30*/  EXIT ;  /* 0x000000000000794d */ /* 0x000fea0003800000 */
.L_x_2:
[----:B------:R-:W-:-:S00]  /*1f40*/  BRA `(.L_x_2) ;  /* 0xfffffff000007947 */ /* 0x000fc0000383ffff */
[----:B------:R-:W-:-:S00]  /*1f50*/  NOP ;  /* 0x0000000000007918 */ /* 0x000fc00000000000 */
        /* <DEDUP_REMOVED lines=10> */
.L_x_3:


//--------------------- .nv.shared.triton_mm      --------------------------
	.section	.nv.shared.triton_mm,"aw",@nobits
	.align	16
